	.headerflags	@"EF_CUDA_TEXMODE_UNIFIED EF_CUDA_64BIT_ADDRESS EF_CUDA_ACCELERATORS EF_CUDA_SM90 EF_CUDA_VIRTUAL_SM(EF_CUDA_SM90)"
	.elftype	@"ET_EXEC"


//--------------------- .nv.info                  --------------------------
	.section	.nv.info,"",@"SHT_CUDA_INFO"
	.align	4


	//----- nvinfo : EIATTR_REGCOUNT
	.align		4
        /*0000*/ 	.byte	0x04, 0x2f
        /*0002*/ 	.short	(.L_3 - .L_2)
	.align		4
.L_2:
        /*0004*/ 	.word	index@(triton_poi_fused__native_batch_norm_legit_no_training_add_convolution_66)
        /*0008*/ 	.word	0x00000028


	//----- nvinfo : EIATTR_MIN_STACK_SIZE
	.align		4
.L_3:
        /*000c*/ 	.byte	0x04, 0x12
        /*000e*/ 	.short	(.L_5 - .L_4)
	.align		4
.L_4:
        /*0010*/ 	.word	index@(triton_poi_fused__native_batch_norm_legit_no_training_add_convolution_66)
        /*0014*/ 	.word	0x00000000


	//----- nvinfo : EIATTR_FRAME_SIZE
	.align		4
.L_5:
        /*0018*/ 	.byte	0x04, 0x11
        /*001a*/ 	.short	(.L_7 - .L_6)
	.align		4
.L_6:
        /*001c*/ 	.word	index@(triton_poi_fused__native_batch_norm_legit_no_training_add_convolution_66)
        /*0020*/ 	.word	0x00000000


	//----- nvinfo : EIATTR_MIN_STACK_SIZE
	.align		4
.L_7:
        /*0024*/ 	.byte	0x04, 0x12
        /*0026*/ 	.short	(.L_9 - .L_8)
	.align		4
.L_8:
        /*0028*/ 	.word	index@(triton_poi_fused__native_batch_norm_legit_no_training_add_convolution_66)
        /*002c*/ 	.word	0x00000000
.L_9:


//--------------------- .nv.info.triton_poi_fused__native_batch_norm_legit_no_training_add_convolution_66 --------------------------
	.section	.nv.info.triton_poi_fused__native_batch_norm_legit_no_training_add_convolution_66,"",@"SHT_CUDA_INFO"
	.sectionflags	@""
	.align	4


	//----- nvinfo : EIATTR_CUDA_API_VERSION
	.align		4
        /*0000*/ 	.byte	0x04, 0x37
        /*0002*/ 	.short	(.L_11 - .L_10)
.L_10:
        /*0004*/ 	.word	0x0000007c


	//----- nvinfo : EIATTR_KPARAM_INFO
	.align		4
.L_11:
        /*0008*/ 	.byte	0x04, 0x17
        /*000a*/ 	.short	(.L_13 - .L_12)
.L_12:
        /*000c*/ 	.word	0x00000000
        /*0010*/ 	.short	0x000d
        /*0012*/ 	.short	0x0068
        /*0014*/ 	.byte	0x00, 0xf0, 0x11, 0x00


	//----- nvinfo : EIATTR_KPARAM_INFO
	.align		4
.L_13:
        /*0018*/ 	.byte	0x04, 0x17
        /*001a*/ 	.short	(.L_15 - .L_14)
.L_14:
        /*001c*/ 	.word	0x00000000
        /*0020*/ 	.short	0x000c
        /*0022*/ 	.short	0x0060
        /*0024*/ 	.byte	0x00, 0xf4, 0x21, 0x00


	//----- nvinfo : EIATTR_KPARAM_INFO
	.align		4
.L_15:
        /*0028*/ 	.byte	0x04, 0x17
        /*002a*/ 	.short	(.L_17 - .L_16)
.L_16:
        /*002c*/ 	.word	0x00000000
        /*0030*/ 	.short	0x000b
        /*0032*/ 	.short	0x0058
        /*0034*/ 	.byte	0x00, 0xf4, 0x21, 0x00


	//----- nvinfo : EIATTR_KPARAM_INFO
	.align		4
.L_17:
        /*0038*/ 	.byte	0x04, 0x17
        /*003a*/ 	.short	(.L_19 - .L_18)
.L_18:
        /*003c*/ 	.word	0x00000000
        /*0040*/ 	.short	0x000a
        /*0042*/ 	.short	0x0050
        /*0044*/ 	.byte	0x00, 0xf4, 0x21, 0x00


	//----- nvinfo : EIATTR_KPARAM_INFO
	.align		4
.L_19:
        /*0048*/ 	.byte	0x04, 0x17
        /*004a*/ 	.short	(.L_21 - .L_20)
.L_20:
        /*004c*/ 	.word	0x00000000
        /*0050*/ 	.short	0x0009
        /*0052*/ 	.short	0x0048
        /*0054*/ 	.byte	0x00, 0xf4, 0x21, 0x00


	//----- nvinfo : EIATTR_KPARAM_INFO
	.align		4
.L_21:
        /*0058*/ 	.byte	0x04, 0x17
        /*005a*/ 	.short	(.L_23 - .L_22)
.L_22:
        /*005c*/ 	.word	0x00000000
        /*0060*/ 	.short	0x0008
        /*0062*/ 	.short	0x0040
        /*0064*/ 	.byte	0x00, 0xf4, 0x21, 0x00


	//----- nvinfo : EIATTR_KPARAM_INFO
	.align		4
.L_23:
        /*0068*/ 	.byte	0x04, 0x17
        /*006a*/ 	.short	(.L_25 - .L_24)
.L_24:
        /*006c*/ 	.word	0x00000000
        /*0070*/ 	.short	0x0007
        /*0072*/ 	.short	0x0038
        /*0074*/ 	.byte	0x00, 0xf4, 0x21, 0x00


	//----- nvinfo : EIATTR_KPARAM_INFO
	.align		4
.L_25:
        /*0078*/ 	.byte	0x04, 0x17
        /*007a*/ 	.short	(.L_27 - .L_26)
.L_26:
        /*007c*/ 	.word	0x00000000
        /*0080*/ 	.short	0x0006
        /*0082*/ 	.short	0x0030
        /*0084*/ 	.byte	0x00, 0xf4, 0x21, 0x00


	//----- nvinfo : EIATTR_KPARAM_INFO
	.align		4
.L_27:
        /*0088*/ 	.byte	0x04, 0x17
        /*008a*/ 	.short	(.L_29 - .L_28)
.L_28:
        /*008c*/ 	.word	0x00000000
        /*0090*/ 	.short	0x0005
        /*0092*/ 	.short	0x0028
        /*0094*/ 	.byte	0x00, 0xf4, 0x21, 0x00


	//----- nvinfo : EIATTR_KPARAM_INFO
	.align		4
.L_29:
        /*0098*/ 	.byte	0x04, 0x17
        /*009a*/ 	.short	(.L_31 - .L_30)
.L_30:
        /*009c*/ 	.word	0x00000000
        /*00a0*/ 	.short	0x0004
        /*00a2*/ 	.short	0x0020
        /*00a4*/ 	.byte	0x00, 0xf4, 0x21, 0x00


	//----- nvinfo : EIATTR_KPARAM_INFO
	.align		4
.L_31:
        /*00a8*/ 	.byte	0x04, 0x17
        /*00aa*/ 	.short	(.L_33 - .L_32)
.L_32:
        /*00ac*/ 	.word	0x00000000
        /*00b0*/ 	.short	0x0003
        /*00b2*/ 	.short	0x0018
        /*00b4*/ 	.byte	0x00, 0xf4, 0x21, 0x00


	//----- nvinfo : EIATTR_KPARAM_INFO
	.align		4
.L_33:
        /*00b8*/ 	.byte	0x04, 0x17
        /*00ba*/ 	.short	(.L_35 - .L_34)
.L_34:
        /*00bc*/ 	.word	0x00000000
        /*00c0*/ 	.short	0x0002
        /*00c2*/ 	.short	0x0010
        /*00c4*/ 	.byte	0x00, 0xf4, 0x21, 0x00


	//----- nvinfo : EIATTR_KPARAM_INFO
	.align		4
.L_35:
        /*00c8*/ 	.byte	0x04, 0x17
        /*00ca*/ 	.short	(.L_37 - .L_36)
.L_36:
        /*00cc*/ 	.word	0x00000000
        /*00d0*/ 	.short	0x0001
        /*00d2*/ 	.short	0x0008
        /*00d4*/ 	.byte	0x00, 0xf4, 0x21, 0x00


	//----- nvinfo : EIATTR_KPARAM_INFO
	.align		4
.L_37:
        /*00d8*/ 	.byte	0x04, 0x17
        /*00da*/ 	.short	(.L_39 - .L_38)
.L_38:
        /*00dc*/ 	.word	0x00000000
        /*00e0*/ 	.short	0x0000
        /*00e2*/ 	.short	0x0000
        /*00e4*/ 	.byte	0x00, 0xf4, 0x21, 0x00


	//----- nvinfo : EIATTR_SPARSE_MMA_MASK
	.align		4
.L_39:
        /*00e8*/ 	.byte	0x03, 0x50
        /*00ea*/ 	.short	0x0000


	//----- nvinfo : EIATTR_MAXREG_COUNT
	.align		4
        /*00ec*/ 	.byte	0x03, 0x1b
        /*00ee*/ 	.short	0x00ff


	//----- nvinfo : EIATTR_EXIT_INSTR_OFFSETS
	.align		4
        /*00f0*/ 	.byte	0x04, 0x1c
        /*00f2*/ 	.short	(.L_41 - .L_40)


	//   ....[0]....
.L_40:
        /*00f4*/ 	.word	0x000009b0


	//   ....[1]....
        /*00f8*/ 	.word	0x000009d0


	//----- nvinfo : EIATTR_REQNTID
	.align		4
.L_41:
        /*00fc*/ 	.byte	0x04, 0x10
        /*00fe*/ 	.short	(.L_43 - .L_42)
.L_42:
        /*0100*/ 	.word	0x00000080
        /*0104*/ 	.word	0x00000001
        /*0108*/ 	.word	0x00000001


	//----- nvinfo : EIATTR_CBANK_PARAM_SIZE
	.align		4
.L_43:
        /*010c*/ 	.byte	0x03, 0x19
        /*010e*/ 	.short	0x006c


	//----- nvinfo : EIATTR_PARAM_CBANK
	.align		4
        /*0110*/ 	.byte	0x04, 0x0a
        /*0112*/ 	.short	(.L_45 - .L_44)
	.align		4
.L_44:
        /*0114*/ 	.word	index@(.nv.constant0.triton_poi_fused__native_batch_norm_legit_no_training_add_convolution_66)
        /*0118*/ 	.short	0x0210
        /*011a*/ 	.short	0x006c


	//----- nvinfo : EIATTR_SW_WAR
	.align		4
.L_45:
        /*011c*/ 	.byte	0x04, 0x36
        /*011e*/ 	.short	(.L_47 - .L_46)
.L_46:
        /*0120*/ 	.word	0x00000008
.L_47:


//--------------------- .nv.callgraph             --------------------------
	.section	.nv.callgraph,"",@"SHT_CUDA_CALLGRAPH"
	.align	4
	.sectionentsize	8
	.align		4
        /*0000*/ 	.word	0x00000000
	.align		4
        /*0004*/ 	.word	0xffffffff
	.align		4
        /*0008*/ 	.word	0x00000000
	.align		4
        /*000c*/ 	.word	0xfffffffe
	.align		4
        /*0010*/ 	.word	0x00000000
	.align		4
        /*0014*/ 	.word	0xfffffffd
	.align		4
        /*0018*/ 	.word	0x00000000
	.align		4
        /*001c*/ 	.word	0xfffffffc


//--------------------- .nv.constant4             --------------------------
	.section	.nv.constant4,"a",@progbits
	.align	8
	.align		8
.nv.constant4:
        /*0000*/ 	.dword	_$_str
	.align		8
        /*0008*/ 	.dword	_$_str_$_2


//--------------------- .text.triton_poi_fused__native_batch_norm_legit_no_training_add_convolution_66 --------------------------
	.section	.text.triton_poi_fused__native_batch_norm_legit_no_training_add_convolution_66,"ax",@progbits
	.align	128
        .global         triton_poi_fused__native_batch_norm_legit_no_training_add_convolution_66
        .type           triton_poi_fused__native_batch_norm_legit_no_training_add_convolution_66,@function
        .size           triton_poi_fused__native_batch_norm_legit_no_training_add_convolution_66,(.L_x_1 - triton_poi_fused__native_batch_norm_legit_no_training_add_convolution_66)
        .other          triton_poi_fused__native_batch_norm_legit_no_training_add_convolution_66,@"STO_CUDA_ENTRY STV_DEFAULT"
triton_poi_fused__native_batch_norm_legit_no_training_add_convolution_66:
.text.triton_poi_fused__native_batch_norm_legit_no_training_add_convolution_66:
[----:B------:R-:W0:Y:S01]  /*0000*/  LDC R1, c[0x0][0x28] ;  /* 0x00000a00ff017b82 */ /* 0x000e220000000800 */
[----:B------:R-:W1:Y:S01]  /*0010*/  S2R R0, SR_TID.X ;  /* 0x0000000000007919 */ /* 0x000e620000002100 */
[----:B------:R-:W-:-:S06]  /*0020*/  HFMA2.MMA R8, -RZ, RZ, 0, 0 ;  /* 0x00000000ff087435 */ /* 0x000fcc00000001ff */
[----:B------:R-:W2:Y:S01]  /*0030*/  LDC.64 R2, c[0x0][0x238] ;  /* 0x00008e00ff027b82 */ /* 0x000ea20000000a00 */
[----:B------:R-:W-:Y:S01]  /*0040*/  MOV R4, RZ ;  /* 0x000000ff00047202 */ /* 0x000fe20000000f00 */
[----:B------:R-:W3:Y:S01]  /*0050*/  S2R R9, SR_CTAID.X ;  /* 0x0000000000097919 */ /* 0x000ee20000002500 */
[----:B------:R-:W-:Y:S01]  /*0060*/  HFMA2.MMA R12, -RZ, RZ, 0, 0 ;  /* 0x00000000ff0c7435 */ /* 0x000fe200000001ff */
[----:B------:R-:W-:-:S04]  /*0070*/  ULDC.64 UR4, c[0x0][0x208] ;  /* 0x0000820000047ab9 */ /* 0x000fc80000000a00 */
[----:B------:R-:W4:Y:S01]  /*0080*/  LDC.64 R22, c[0x0][0x258] ;  /* 0x00009600ff167b82 */ /* 0x000f220000000a00 */
[----:B------:R-:W-:-:S07]  /*0090*/  MOV R10, RZ ;  /* 0x000000ff000a7202 */ /* 0x000fce0000000f00 */
[----:B------:R-:W5:Y:S08]  /*00a0*/  LDC.64 R20, c[0x0][0x228] ;  /* 0x00008a00ff147b82 */ /* 0x000f700000000a00 */
[----:B------:R-:W5:Y:S01]  /*00b0*/  LDC.64 R34, c[0x0][0x230] ;  /* 0x00008c00ff227b82 */ /* 0x000f620000000a00 */
[----:B-1----:R-:W-:-:S07]  /*00c0*/  SHF.L.U32 R0, R0, 0x1, RZ ;  /* 0x0000000100007819 */ /* 0x002fce00000006ff */
[----:B------:R-:W1:Y:S01]  /*00d0*/  LDC.64 R16, c[0x0][0x240] ;  /* 0x00009000ff107b82 */ /* 0x000e620000000a00 */
[----:B------:R-:W-:-:S04]  /*00e0*/  LOP3.LUT R0, R0, 0xfe, RZ, 0xc0, !PT ;  /* 0x000000fe00007812 */ /* 0x000fc800078ec0ff */
[----:B---3--:R-:W-:-:S03]  /*00f0*/  LEA R9, R9, R0, 0x8 ;  /* 0x0000000009097211 */ /* 0x008fc600078e40ff */
[----:B------:R-:W3:Y:S01]  /*0100*/  LDC.64 R30, c[0x0][0x248] ;  /* 0x00009200ff1e7b82 */ /* 0x000ee20000000a00 */
[----:B------:R-:W-:Y:S01]  /*0110*/  IADD3 R5, R9, 0x1, RZ ;  /* 0x0000000109057810 */ /* 0x000fe20007ffe0ff */
[C---:B------:R-:W-:Y:S01]  /*0120*/  IMAD.HI R0, R9.reuse, -0x7443af37, R8 ;  /* 0x8bbc50c909007827 */ /* 0x040fe200078e0208 */
[----:B------:R-:W-:-:S04]  /*0130*/  ISETP.GE.AND P0, PT, R9, 0x1d50, PT ;  /* 0x00001d500900780c */ /* 0x000fc80003f06270 */
[----:B------:R-:W-:-:S04]  /*0140*/  SHF.R.U32.HI R7, RZ, 0x1f, R0 ;  /* 0x0000001fff077819 */ /* 0x000fc80000011600 */
[----:B------:R-:W-:Y:S01]  /*0150*/  LEA.HI.SX32 R7, R0, R7, 0x18 ;  /* 0x0000000700077211 */ /* 0x000fe200078fc2ff */
[----:B------:R-:W-:-:S04]  /*0160*/  IMAD.HI R0, R5, -0x7443af37, R4 ;  /* 0x8bbc50c905007827 */ /* 0x000fc800078e0204 */
[----:B------:R-:W-:Y:S01]  /*0170*/  IMAD R11, R7, -0x1d5, R9 ;  /* 0xfffffe2b070b7824 */ /* 0x000fe200078e0209 */
[----:B------:R-:W-:-:S03]  /*0180*/  SHF.R.U32.HI R13, RZ, 0x1f, R0 ;  /* 0x0000001fff0d7819 */ /* 0x000fc60000011600 */
[----:B--2---:R-:W-:Y:S01]  /*0190*/  IMAD.WIDE R6, R11, 0x4, R2 ;  /* 0x000000040b067825 */ /* 0x004fe200078e0202 */
[----:B------:R-:W-:-:S04]  /*01a0*/  LEA.HI.SX32 R13, R0, R13, 0x18 ;  /* 0x0000000d000d7211 */ /* 0x000fc800078fc2ff */
[----:B------:R5:W2:Y:S01]  /*01b0*/  @!P0 LDG.E.EL R12, desc[UR4][R6.64] ;  /* 0x00000004060c8981 */ /* 0x000aa2000c2e1900 */
[----:B------:R-:W-:Y:S02]  /*01c0*/  IMAD R15, R13, -0x1d5, R5 ;  /* 0xfffffe2b0d0f7824 */ /* 0x000fe400078e0205 */
[----:B----4-:R-:W-:Y:S01]  /*01d0*/  IMAD.WIDE R28, R11, 0x4, R22 ;  /* 0x000000040b1c7825 */ /* 0x010fe200078e0216 */
[----:B------:R-:W4:Y:S03]  /*01e0*/  LDC.64 R4, c[0x0][0x220] ;  /* 0x00008800ff047b82 */ /* 0x000f260000000a00 */
[----:B------:R-:W-:Y:S01]  /*01f0*/  IMAD.WIDE R18, R15, 0x4, R2 ;  /* 0x000000040f127825 */ /* 0x000fe200078e0202 */
[----:B------:R-:W-:-:S04]  /*0200*/  CS2R R2, SRZ ;  /* 0x0000000000027805 */ /* 0x000fc8000001ff00 */
[----:B------:R1:W2:Y:S04]  /*0210*/  @!P0 LDG.E.EL R10, desc[UR4][R18.64] ;  /* 0x00000004120a8981 */ /* 0x0002a8000c2e1900 */
[----:B------:R1:W2:Y:S01]  /*0220*/  @!P0 LDG.E.EL R2, desc[UR4][R28.64] ;  /* 0x000000041c028981 */ /* 0x0002a2000c2e1900 */
[----:B------:R-:W-:Y:S01]  /*0230*/  CS2R R24, SRZ ;  /* 0x0000000000187805 */ /* 0x000fe2000001ff00 */
[----:B------:R-:W-:Y:S01]  /*0240*/  IMAD.WIDE R22, R15, 0x4, R22 ;  /* 0x000000040f167825 */ /* 0x000fe200078e0216 */
[----:B------:R-:W-:Y:S01]  /*0250*/  MOV R14, RZ ;  /* 0x000000ff000e7202 */ /* 0x000fe20000000f00 */
[----:B------:R-:W-:Y:S02]  /*0260*/  HFMA2.MMA R27, -RZ, RZ, 0, 0 ;  /* 0x00000000ff1b7435 */ /* 0x000fe400000001ff */
[C---:B0----5:R-:W-:Y:S01]  /*0270*/  IMAD.WIDE R6, R11.reuse, 0x4, R34 ;  /* 0x000000040b067825 */ /* 0x061fe200078e0222 */
[----:B------:R0:W5:Y:S03]  /*0280*/  @!P0 LDG.E.EL R25, desc[UR4][R22.64] ;  /* 0x0000000416198981 */ /* 0x000166000c2e1900 */
[----:B----4-:R-:W-:-:S04]  /*0290*/  IMAD.WIDE R32, R11, 0x4, R4 ;  /* 0x000000040b207825 */ /* 0x010fc800078e0204 */
[----:B------:R-:W-:Y:S01]  /*02a0*/  IMAD.WIDE R36, R15, 0x4, R4 ;  /* 0x000000040f247825 */ /* 0x000fe200078e0204 */
[----:B------:R-:W-:Y:S01]  /*02b0*/  HFMA2.MMA R5, -RZ, RZ, 0, 0 ;  /* 0x00000000ff057435 */ /* 0x000fe200000001ff */
[----:B------:R-:W-:Y:S02]  /*02c0*/  MOV R4, RZ ;  /* 0x000000ff00047202 */ /* 0x000fe40000000f00 */
[----:B-1----:R-:W-:Y:S01]  /*02d0*/  CS2R R18, SRZ ;  /* 0x0000000000127805 */ /* 0x002fe2000001ff00 */
[--C-:B------:R-:W-:Y:S01]  /*02e0*/  IMAD.WIDE R28, R11, 0x4, R20.reuse ;  /* 0x000000040b1c7825 */ /* 0x100fe200078e0214 */
[----:B------:R1:W4:Y:S03]  /*02f0*/  @!P0 LDG.E.EL R27, desc[UR4][R32.64] ;  /* 0x00000004201b8981 */ /* 0x000326000c2e1900 */
[----:B------:R-:W-:Y:S01]  /*0300*/  IMAD.WIDE R20, R15, 0x4, R20 ;  /* 0x000000040f147825 */ /* 0x000fe200078e0214 */
[----:B------:R-:W4:Y:S03]  /*0310*/  @!P0 LDG.E.EL R19, desc[UR4][R28.64] ;  /* 0x000000041c138981 */ /* 0x000f26000c2e1900 */
[----:B0-----:R-:W-:Y:S01]  /*0320*/  IMAD.WIDE R22, R11, 0x4, R16 ;  /* 0x000000040b167825 */ /* 0x001fe200078e0210 */
[----:B------:R0:W4:Y:S01]  /*0330*/  @!P0 LDG.E.EL R5, desc[UR4][R6.64] ;  /* 0x0000000406058981 */ /* 0x000122000c2e1900 */
[----:B-1----:R-:W1:Y:S03]  /*0340*/  LDC.64 R32, c[0x0][0x250] ;  /* 0x00009400ff207b82 */ /* 0x002e660000000a00 */
[----:B------:R3:W4:Y:S04]  /*0350*/  @!P0 LDG.E.EL R14, desc[UR4][R20.64] ;  /* 0x00000004140e8981 */ /* 0x000728000c2e1900 */
[----:B------:R-:W4:Y:S01]  /*0360*/  @!P0 LDG.E.EL R4, desc[UR4][R22.64] ;  /* 0x0000000416048981 */ /* 0x000f22000c2e1900 */
[----:B0-----:R-:W-:Y:S01]  /*0370*/  CS2R R6, SRZ ;  /* 0x0000000000067805 */ /* 0x001fe2000001ff00 */
[----:B------:R-:W0:Y:S01]  /*0380*/  LDC.64 R28, c[0x0][0x260] ;  /* 0x00009800ff1c7b82 */ /* 0x000e220000000a00 */
[----:B------:R-:W-:Y:S01]  /*0390*/  HFMA2.MMA R0, -RZ, RZ, 0, 0 ;  /* 0x00000000ff007435 */ /* 0x000fe200000001ff */
[----:B------:R-:W-:Y:S01]  /*03a0*/  IMAD.WIDE R34, R15, 0x4, R34 ;  /* 0x000000040f227825 */ /* 0x000fe200078e0222 */
[----:B------:R-:W-:Y:S01]  /*03b0*/  MOV R13, RZ ;  /* 0x000000ff000d7202 */ /* 0x000fe20000000f00 */
[----:B------:R-:W4:Y:S02]  /*03c0*/  @!P0 LDG.E.EL R24, desc[UR4][R36.64] ;  /* 0x0000000424188981 */ /* 0x000f24000c2e1900 */
[----:B---3--:R-:W-:-:S02]  /*03d0*/  IMAD.WIDE R20, R11, 0x4, R30 ;  /* 0x000000040b147825 */ /* 0x008fc400078e021e */
[----:B------:R-:W3:Y:S02]  /*03e0*/  @!P0 LDG.E.EL R8, desc[UR4][R34.64] ;  /* 0x0000000422088981 */ /* 0x000ee4000c2e1900 */
[C---:B------:R-:W-:Y:S02]  /*03f0*/  IMAD.WIDE R16, R15.reuse, 0x4, R16 ;  /* 0x000000040f107825 */ /* 0x040fe400078e0210 */
[----:B------:R-:W3:Y:S04]  /*0400*/  @!P0 LDG.E.EL R7, desc[UR4][R20.64] ;  /* 0x0000000414078981 */ /* 0x000ee8000c2e1900 */
[----:B------:R1:W3:Y:S02]  /*0410*/  @!P0 LDG.E.EL R3, desc[UR4][R16.64] ;  /* 0x0000000410038981 */ /* 0x0002e4000c2e1900 */
[----:B-1----:R-:W1:Y:S01]  /*0420*/  LDC.64 R16, c[0x0][0x268] ;  /* 0x00009a00ff107b82 */ /* 0x002e620000000a00 */
[----:B------:R-:W-:-:S04]  /*0430*/  IMAD.WIDE R30, R15, 0x4, R30 ;  /* 0x000000040f1e7825 */ /* 0x000fc800078e021e */
[--C-:B------:R-:W-:Y:S01]  /*0440*/  IMAD.WIDE R34, R11, 0x4, R32.reuse ;  /* 0x000000040b227825 */ /* 0x100fe200078e0220 */
[----:B------:R0:W3:Y:S03]  /*0450*/  @!P0 LDG.E.EL R0, desc[UR4][R30.64] ;  /* 0x000000041e008981 */ /* 0x0000e6000c2e1900 */
[----:B------:R-:W-:Y:S01]  /*0460*/  IMAD.WIDE R32, R15, 0x4, R32 ;  /* 0x000000040f207825 */ /* 0x000fe200078e0220 */
[----:B------:R-:W-:Y:S01]  /*0470*/  MOV R21, RZ ;  /* 0x000000ff00157202 */ /* 0x000fe20000000f00 */
[----:B------:R-:W3:Y:S01]  /*0480*/  @!P0 LDG.E.EL R13, desc[UR4][R34.64] ;  /* 0x00000004220d8981 */ /* 0x000ee2000c2e1900 */
[----:B------:R-:W-:-:S03]  /*0490*/  HFMA2.MMA R23, -RZ, RZ, 0, 0 ;  /* 0x00000000ff177435 */ /* 0x000fc600000001ff */
[----:B------:R-:W3:Y:S01]  /*04a0*/  @!P0 LDG.E.EL R6, desc[UR4][R32.64] ;  /* 0x0000000420068981 */ /* 0x000ee2000c2e1900 */
[----:B0-----:R-:W-:-:S04]  /*04b0*/  IMAD.WIDE R30, R11, 0x4, R28 ;  /* 0x000000040b1e7825 */ /* 0x001fc800078e021c */
[----:B------:R-:W-:Y:S02]  /*04c0*/  IMAD.WIDE R28, R15, 0x4, R28 ;  /* 0x000000040f1c7825 */ /* 0x000fe400078e021c */
[----:B------:R-:W3:Y:S04]  /*04d0*/  @!P0 LDG.E.EL R23, desc[UR4][R30.64] ;  /* 0x000000041e178981 */ /* 0x000ee8000c2e1900 */
[----:B------:R0:W3:Y:S01]  /*04e0*/  @!P0 LDG.E.EL R21, desc[UR4][R28.64] ;  /* 0x000000041c158981 */ /* 0x0000e2000c2e1900 */
[----:B--2---:R-:W-:-:S04]  /*04f0*/  FADD R22, R12, 9.9999997473787516356e-06 ;  /* 0x3727c5ac0c167421 */ /* 0x004fc80000000000 */
[----:B------:R-:W2:Y:S01]  /*0500*/  MUFU.SQRT R20, R22 ;  /* 0x0000001600147308 */ /* 0x000ea20000002000 */
[----:B------:R-:W-:Y:S01]  /*0510*/  FADD R12, R10, 9.9999997473787516356e-06 ;  /* 0x3727c5ac0a0c7421 */ /* 0x000fe20000000000 */
[----:B------:R-:W-:-:S06]  /*0520*/  FADD R2, R2, 9.9999997473787516356e-06 ;  /* 0x3727c5ac02027421 */ /* 0x000fcc0000000000 */
[----:B------:R-:W0:Y:S01]  /*0530*/  MUFU.SQRT R12, R12 ;  /* 0x0000000c000c7308 */ /* 0x000e220000002000 */
[----:B--2---:R-:W-:-:S07]  /*0540*/  FSETP.GT.AND P1, PT, R20, 8.50705917302346158658e+37, PT ;  /* 0x7e8000001400780b */ /* 0x004fce0003f24000 */
[----:B------:R-:W2:Y:S01]  /*0550*/  MUFU.SQRT R26, R2 ;  /* 0x00000002001a7308 */ /* 0x000ea20000002000 */
[----:B------:R-:W-:Y:S02]  /*0560*/  FSETP.GEU.AND P4, PT, R20, 1.175494350822287508e-38, PT ;  /* 0x008000001400780b */ /* 0x000fe40003f8e000 */
[----:B0-----:R-:W-:-:S03]  /*0570*/  FSETP.GT.AND P2, PT, R12, 8.50705917302346158658e+37, PT ;  /* 0x7e8000000c00780b */ /* 0x001fc60003f44000 */
[----:B------:R-:W-:Y:S01]  /*0580*/  @P1 FMUL R20, R20, 0.25 ;  /* 0x3e80000014141820 */ /* 0x000fe20000400000 */
[----:B------:R-:W-:Y:S02]  /*0590*/  FSETP.GEU.AND P5, PT, R12, 1.175494350822287508e-38, PT ;  /* 0x008000000c00780b */ /* 0x000fe40003fae000 */
[C---:B--2---:R-:W-:Y:S02]  /*05a0*/  FSETP.GT.AND P3, PT, R26.reuse, 8.50705917302346158658e+37, PT ;  /* 0x7e8000001a00780b */ /* 0x044fe40003f64000 */
[----:B------:R-:W-:Y:S01]  /*05b0*/  FSETP.GEU.AND P6, PT, R26, 1.175494350822287508e-38, PT ;  /* 0x008000001a00780b */ /* 0x000fe20003fce000 */
[----:B-1----:R-:W-:-:S04]  /*05c0*/  IMAD.WIDE R10, R11, 0x4, R16 ;  /* 0x000000040b0a7825 */ /* 0x002fc800078e0210 */
[----:B------:R-:W-:Y:S01]  /*05d0*/  @!P4 FMUL R20, R20, 16777216 ;  /* 0x4b8000001414c820 */ /* 0x000fe20000400000 */
[----:B------:R-:W-:Y:S01]  /*05e0*/  IMAD.WIDE R16, R15, 0x4, R16 ;  /* 0x000000040f107825 */ /* 0x000fe200078e0210 */
[----:B------:R-:W-:Y:S02]  /*05f0*/  HFMA2.MMA R15, -RZ, RZ, 1.625, 0 ;  /* 0x3e800000ff0f7435 */ /* 0x000fe400000001ff */
[----:B------:R-:W0:Y:S01]  /*0600*/  MUFU.RCP R22, R20 ;  /* 0x0000001400167308 */ /* 0x000e220000001000 */
[----:B------:R-:W-:Y:S01]  /*0610*/  @P2 FMUL R12, R12, 0.25 ;  /* 0x3e8000000c0c2820 */ /* 0x000fe20000400000 */
[----:B------:R1:W2:Y:S01]  /*0620*/  @!P0 LDG.E.EL R18, desc[UR4][R10.64] ;  /* 0x000000040a128981 */ /* 0x0002a2000c2e1900 */
[----:B------:R-:W-:Y:S02]  /*0630*/  @P3 FMUL R26, R26, 0.25 ;  /* 0x3e8000001a1a3820 */ /* 0x000fe40000400000 */
[----:B------:R-:W-:Y:S02]  /*0640*/  @!P5 FMUL R12, R12, 16777216 ;  /* 0x4b8000000c0cd820 */ /* 0x000fe40000400000 */
[----:B------:R-:W-:Y:S01]  /*0650*/  @!P6 FMUL R26, R26, 16777216 ;  /* 0x4b8000001a1ae820 */ /* 0x000fe20000400000 */
[----:B------:R-:W-:Y:S01]  /*0660*/  FSEL R29, R15, 1, P1 ;  /* 0x3f8000000f1d7808 */ /* 0x000fe20000800000 */
[----:B-1----:R-:W1:Y:S01]  /*0670*/  LDC.64 R10, c[0x0][0x218] ;  /* 0x00008600ff0a7b82 */ /* 0x002e620000000a00 */
[----:B------:R-:W-:Y:S01]  /*0680*/  MOV R2, RZ ;  /* 0x000000ff00027202 */ /* 0x000fe20000000f00 */
[----:B------:R-:W4:Y:S02]  /*0690*/  MUFU.RCP R12, R12 ;  /* 0x0000000c000c7308 */ /* 0x000f240000001000 */
[----:B------:R-:W-:-:S06]  /*06a0*/  @!P4 FMUL R29, R29, 16777216 ;  /* 0x4b8000001d1dc820 */ /* 0x000fcc0000400000 */
[----:B------:R-:W1:Y:S01]  /*06b0*/  MUFU.RCP R26, R26 ;  /* 0x0000001a001a7308 */ /* 0x000e620000001000 */
[----:B0-----:R-:W-:Y:S01]  /*06c0*/  FMUL R22, R22, R29 ;  /* 0x0000001d16167220 */ /* 0x001fe20000400000 */
[----:B------:R0:W2:Y:S01]  /*06d0*/  @!P0 LDG.E.EL R2, desc[UR4][R16.64] ;  /* 0x0000000410028981 */ /* 0x0000a2000c2e1900 */
[----:B------:R-:W-:-:S05]  /*06e0*/  FSEL R29, R15, 1, P2 ;  /* 0x3f8000000f1d7808 */ /* 0x000fca0001000000 */
[----:B------:R-:W-:Y:S01]  /*06f0*/  @!P5 FMUL R29, R29, 16777216 ;  /* 0x4b8000001d1dd820 */ /* 0x000fe20000400000 */
[----:B0-----:R-:W-:-:S03]  /*0700*/  FSEL R17, R15, 1, P3 ;  /* 0x3f8000000f117808 */ /* 0x001fc60001800000 */
[----:B----4-:R-:W-:Y:S02]  /*0710*/  FMUL R20, R12, R29 ;  /* 0x0000001d0c147220 */ /* 0x010fe40000400000 */
[----:B------:R-:W-:Y:S01]  /*0720*/  @!P6 FMUL R17, R17, 16777216 ;  /* 0x4b8000001111e820 */ /* 0x000fe20000400000 */
[----:B-1----:R-:W-:-:S04]  /*0730*/  IMAD.WIDE R10, R9, 0x4, R10 ;  /* 0x00000004090a7825 */ /* 0x002fc800078e020a */
[----:B------:R-:W-:Y:S01]  /*0740*/  FMUL R12, R26, R17 ;  /* 0x000000111a0c7220 */ /* 0x000fe20000400000 */
[----:B------:R-:W-:-:S06]  /*0750*/  CS2R R16, SRZ ;  /* 0x0000000000107805 */ /* 0x000fcc000001ff00 */
[----:B------:R-:W4:Y:S01]  /*0760*/  @!P0 LDG.E.64 R16, desc[UR4][R10.64] ;  /* 0x000000040a108981 */ /* 0x000f22000c1e1b00 */
[----:B-----5:R-:W-:-:S04]  /*0770*/  FADD R26, R25, 9.9999997473787516356e-06 ;  /* 0x3727c5ac191a7421 */ /* 0x020fc80000000000 */
[----:B------:R-:W0:Y:S01]  /*0780*/  MUFU.SQRT R28, R26 ;  /* 0x0000001a001c7308 */ /* 0x000e220000002000 */
[----:B----4-:R-:W-:-:S04]  /*0790*/  FADD R16, R19, R16 ;  /* 0x0000001013107221 */ /* 0x010fc80000000000 */
[----:B---3--:R-:W-:-:S04]  /*07a0*/  FADD R13, R16, -R13 ;  /* 0x8000000d100d7221 */ /* 0x008fc80000000000 */
[----:B------:R-:W-:Y:S02]  /*07b0*/  FMUL R19, R12, R13 ;  /* 0x0000000d0c137220 */ /* 0x000fe40000400000 */
[----:B------:R-:W1:Y:S02]  /*07c0*/  LDC.64 R12, c[0x0][0x210] ;  /* 0x00008400ff0c7b82 */ /* 0x000e640000000a00 */
[----:B--2---:R-:W-:Y:S01]  /*07d0*/  FFMA R23, R19, R23, R18 ;  /* 0x0000001713177223 */ /* 0x004fe20000000012 */
[----:B------:R-:W-:Y:S01]  /*07e0*/  CS2R R18, SRZ ;  /* 0x0000000000127805 */ /* 0x000fe2000001ff00 */
[----:B-1----:R-:W-:-:S05]  /*07f0*/  IMAD.WIDE R12, R9, 0x4, R12 ;  /* 0x00000004090c7825 */ /* 0x002fca00078e020c */
[----:B------:R-:W2:Y:S01]  /*0800*/  @!P0 LDG.E.64 R18, desc[UR4][R12.64] ;  /* 0x000000040c128981 */ /* 0x000ea2000c1e1b00 */
[C---:B0-----:R-:W-:Y:S02]  /*0810*/  FSETP.GT.AND P1, PT, R28.reuse, 8.50705917302346158658e+37, PT ;  /* 0x7e8000001c00780b */ /* 0x041fe40003f24000 */
[----:B------:R-:W-:Y:S01]  /*0820*/  FSETP.GEU.AND P2, PT, R28, 1.175494350822287508e-38, PT ;  /* 0x008000001c00780b */ /* 0x000fe20003f4e000 */
[----:B------:R-:W-:-:S10]  /*0830*/  FADD R17, R14, R17 ;  /* 0x000000110e117221 */ /* 0x000fd40000000000 */
[----:B------:R-:W-:-:S04]  /*0840*/  @P1 FMUL R28, R28, 0.25 ;  /* 0x3e8000001c1c1820 */ /* 0x000fc80000400000 */
[----:B------:R-:W-:Y:S01]  /*0850*/  @!P2 FMUL R28, R28, 16777216 ;  /* 0x4b8000001c1ca820 */ /* 0x000fe20000400000 */
[----:B------:R-:W-:Y:S02]  /*0860*/  FSEL R30, R15, 1, P1 ;  /* 0x3f8000000f1e7808 */ /* 0x000fe40000800000 */
[----:B------:R-:W0:Y:S01]  /*0870*/  LDC.64 R14, c[0x0][0x270] ;  /* 0x00009c00ff0e7b82 */ /* 0x000e220000000a00 */
[----:B------:R-:W1:Y:S02]  /*0880*/  MUFU.RCP R25, R28 ;  /* 0x0000001c00197308 */ /* 0x000e640000001000 */
[----:B------:R-:W-:Y:S01]  /*0890*/  @!P2 FMUL R30, R30, 16777216 ;  /* 0x4b8000001e1ea820 */ /* 0x000fe20000400000 */
[----:B------:R-:W-:-:S03]  /*08a0*/  FADD R6, R17, -R6 ;  /* 0x8000000611067221 */ /* 0x000fc60000000000 */
[----:B-1----:R-:W-:-:S04]  /*08b0*/  FMUL R25, R25, R30 ;  /* 0x0000001e19197220 */ /* 0x002fc80000400000 */
[----:B------:R-:W-:-:S04]  /*08c0*/  FMUL R25, R25, R6 ;  /* 0x0000000619197220 */ /* 0x000fc80000400000 */
[----:B------:R-:W-:Y:S01]  /*08d0*/  FFMA R2, R25, R21, R2 ;  /* 0x0000001519027223 */ /* 0x000fe20000000002 */
[----:B0-----:R-:W-:-:S04]  /*08e0*/  IMAD.WIDE R14, R9, 0x4, R14 ;  /* 0x00000004090e7825 */ /* 0x001fc800078e020e */
[----:B--2---:R-:W-:Y:S01]  /*08f0*/  FADD R18, R27, R18 ;  /* 0x000000121b127221 */ /* 0x004fe20000000000 */
[----:B------:R-:W-:-:S03]  /*0900*/  FADD R19, R24, R19 ;  /* 0x0000001318137221 */ /* 0x000fc60000000000 */
[----:B------:R-:W-:Y:S01]  /*0910*/  FADD R5, R18, -R5 ;  /* 0x8000000512057221 */ /* 0x000fe20000000000 */
[----:B------:R-:W-:-:S03]  /*0920*/  FADD R27, R19, -R8 ;  /* 0x80000008131b7221 */ /* 0x000fc60000000000 */
[----:B------:R-:W-:Y:S01]  /*0930*/  FMUL R22, R22, R5 ;  /* 0x0000000516167220 */ /* 0x000fe20000400000 */
[----:B------:R-:W-:Y:S01]  /*0940*/  FMUL R27, R20, R27 ;  /* 0x0000001b141b7220 */ /* 0x000fe20000400000 */
[----:B------:R0:W-:Y:S02]  /*0950*/  @!P0 STG.E.64 desc[UR4][R12.64], R18 ;  /* 0x000000120c008986 */ /* 0x0001e4000c101b04 */
[----:B------:R-:W-:Y:S01]  /*0960*/  FFMA R4, R22, R4, R7 ;  /* 0x0000000416047223 */ /* 0x000fe20000000007 */
[----:B------:R-:W-:Y:S01]  /*0970*/  FFMA R3, R27, R3, R0 ;  /* 0x000000031b037223 */ /* 0x000fe20000000000 */
[----:B------:R0:W-:Y:S02]  /*0980*/  @!P0 STG.E.64 desc[UR4][R10.64], R16 ;  /* 0x000000100a008986 */ /* 0x0001e4000c101b04 */
[----:B------:R-:W-:Y:S01]  /*0990*/  FADD R4, R23, R4 ;  /* 0x0000000417047221 */ /* 0x000fe20000000000 */
[----:B------:R-:W-:Y:S01]  /*09a0*/  FADD R5, R2, R3 ;  /* 0x0000000302057221 */ /* 0x000fe20000000000 */
[----:B0-----:R-:W-:Y:S06]  /*09b0*/  @P0 EXIT ;  /* 0x000000000000094d */ /* 0x001fec0003800000 */
[----:B------:R-:W-:Y:S01]  /*09c0*/  STG.E.64 desc[UR4][R14.64], R4 ;  /* 0x000000040e007986 */ /* 0x000fe2000c101b04 */
[----:B------:R-:W-:Y:S05]  /*09d0*/  EXIT ;  /* 0x000000000000794d */ /* 0x000fea0003800000 */
.L_x_0:
[----:B------:R-:W-:-:S00]  /*09e0*/  BRA `(.L_x_0) ;  /* 0xfffffffc00fc7947 */ /* 0x000fc0000383ffff */
[----:B------:R-:W-:-:S00]  /*09f0*/  NOP ;  /* 0x0000000000007918 */ /* 0x000fc00000000000 */
        /* <DEDUP_REMOVED lines=8> */
.L_x_1:


//--------------------- .nv.global.init           --------------------------
	.section	.nv.global.init,"aw",@progbits
.nv.global.init:
	.type		_$_str,@object
	.size		_$_str,(_$_str_$_2 - _$_str)
_$_str:
        /*0000*/ 	.byte	0x5f, 0x5f, 0x43, 0x55, 0x44, 0x41, 0x5f, 0x46, 0x54, 0x5a, 0x00
	.type		_$_str_$_2,@object
	.size		_$_str_$_2,(.L_1 - _$_str_$_2)
_$_str_$_2:
        /*000b*/ 	.byte	0x5f, 0x5f, 0x43, 0x55, 0x44, 0x41, 0x5f, 0x50, 0x52, 0x45, 0x43, 0x5f, 0x53, 0x51, 0x52, 0x54
        /*001b*/ 	.byte	0x00
.L_1:


//--------------------- .nv.constant0.triton_poi_fused__native_batch_norm_legit_no_training_add_convolution_66 --------------------------
	.section	.nv.constant0.triton_poi_fused__native_batch_norm_legit_no_training_add_convolution_66,"a",@progbits
	.sectionflags	@""
	.align	4
.nv.constant0.triton_poi_fused__native_batch_norm_legit_no_training_add_convolution_66:
	.zero		636
